//
// Generated by NVIDIA NVVM Compiler
//
// Compiler Build ID: CL-36424714
// Cuda compilation tools, release 13.0, V13.0.88
// Based on NVVM 20.0.0
//

.version 9.0
.target sm_100
.address_size 64

	// .globl	_Z17complement_kernelPiS_ii

.visible .entry _Z17complement_kernelPiS_ii(
	.param .u64 .ptr .align 1 _Z17complement_kernelPiS_ii_param_0,
	.param .u64 .ptr .align 1 _Z17complement_kernelPiS_ii_param_1,
	.param .u32 _Z17complement_kernelPiS_ii_param_2,
	.param .u32 _Z17complement_kernelPiS_ii_param_3
)
{
	.reg .pred 	%p<13>;
	.reg .b32 	%r<33>;
	.reg .b64 	%rd<12>;

	ld.param.u64 	%rd3, [_Z17complement_kernelPiS_ii_param_0];
	ld.param.u64 	%rd4, [_Z17complement_kernelPiS_ii_param_1];
	ld.param.u32 	%r12, [_Z17complement_kernelPiS_ii_param_2];
	ld.param.u32 	%r13, [_Z17complement_kernelPiS_ii_param_3];
	cvta.to.global.u64 	%rd1, %rd4;
	cvta.to.global.u64 	%rd2, %rd3;
	mov.u32 	%r14, %ctaid.y;
	mov.u32 	%r15, %ntid.y;
	mov.u32 	%r16, %tid.y;
	mad.lo.s32 	%r1, %r14, %r15, %r16;
	mov.u32 	%r17, %ctaid.x;
	mov.u32 	%r18, %ntid.x;
	mov.u32 	%r19, %tid.x;
	mad.lo.s32 	%r2, %r17, %r18, %r19;
	setp.ge.s32 	%p1, %r1, %r12;
	setp.ge.s32 	%p2, %r2, %r13;
	or.pred  	%p3, %p1, %p2;
	@%p3 bra 	$L__BB0_7;
	setp.eq.s32 	%p4, %r1, 0;
	add.s32 	%r20, %r12, -1;
	setp.ge.u32 	%p5, %r1, %r20;
	or.pred  	%p6, %p4, %p5;
	setp.lt.s32 	%p7, %r2, 1;
	or.pred  	%p8, %p7, %p6;
	add.s32 	%r21, %r13, -1;
	setp.ge.s32 	%p9, %r2, %r21;
	or.pred  	%p10, %p8, %p9;
	@%p10 bra 	$L__BB0_6;
	mad.lo.s32 	%r3, %r13, %r1, %r2;
	mul.wide.s32 	%rd8, %r3, 4;
	add.s64 	%rd9, %rd2, %rd8;
	ld.global.u32 	%r30, [%rd9];
	setp.lt.s32 	%p11, %r30, 1;
	mov.b32 	%r32, 0;
	@%p11 bra 	$L__BB0_5;
	mov.b32 	%r32, 0;
	mov.b32 	%r29, 1;
$L__BB0_4:
	not.b32 	%r27, %r30;
	and.b32  	%r28, %r27, 1;
	mad.lo.s32 	%r32, %r28, %r29, %r32;
	mul.lo.s32 	%r29, %r29, 10;
	shr.u32 	%r10, %r30, 1;
	setp.gt.u32 	%p12, %r30, 1;
	mov.u32 	%r30, %r10;
	@%p12 bra 	$L__BB0_4;
$L__BB0_5:
	add.s64 	%rd11, %rd1, %rd8;
	st.global.u32 	[%rd11], %r32;
	bra.uni 	$L__BB0_7;
$L__BB0_6:
	mad.lo.s32 	%r22, %r13, %r1, %r2;
	mul.wide.s32 	%rd5, %r22, 4;
	add.s64 	%rd6, %rd2, %rd5;
	ld.global.u32 	%r23, [%rd6];
	add.s64 	%rd7, %rd1, %rd5;
	st.global.u32 	[%rd7], %r23;
$L__BB0_7:
	ret;

}


// ===== COMPILED SASS (sm_100) =====

	.target	sm_100

	.elftype	@"ET_EXEC"


//--------------------- .note.nv.tkinfo           --------------------------
	.section	.note.nv.tkinfo,"",@"SHT_NOTE"
	.sectionflags	@"SHF_NOTE_NV_TKINFO"
	.tkinfo
        /*0018*/ 	.word	0x00000002
        /*0030*/ 	.string	""
        /*0030*/ 	.string	"ptxas"
        /*0030*/ 	.string	"Cuda compilation tools, release 13.0, V13.0.88"
        /*0030*/ 	.string	"Build cuda_13.0.r13.0/compiler.36424714_0"
        /*0030*/ 	.string	"-arch sm_100 -m 64 "



//--------------------- .note.nv.cuinfo           --------------------------
	.section	.note.nv.cuinfo,"",@"SHT_NOTE"
	.sectionflags	@"SHF_NOTE_NV_CUINFO"
        /*0018*/ 	.short	0x0002
        /*001a*/ 	.short	0x0064
        /*001c*/ 	.short	0x0082
	.zero		2


//--------------------- .nv.info                  --------------------------
	.section	.nv.info,"",@"SHT_CUDA_INFO"
	.align	4


	//----- nvinfo : EIATTR_REGCOUNT
	.align		4
        /*0000*/ 	.byte	0x04, 0x2f
        /*0002*/ 	.short	(.L_1 - .L_0)
	.align		4
.L_0:
        /*0004*/ 	.word	index@(_Z17complement_kernelPiS_ii)
        /*0008*/ 	.word	0x0000000a


	//----- nvinfo : EIATTR_FRAME_SIZE
	.align		4
.L_1:
        /*000c*/ 	.byte	0x04, 0x11
        /*000e*/ 	.short	(.L_3 - .L_2)
	.align		4
.L_2:
        /*0010*/ 	.word	index@(_Z17complement_kernelPiS_ii)
        /*0014*/ 	.word	0x00000000


	//----- nvinfo : EIATTR_MIN_STACK_SIZE
	.align		4
.L_3:
        /*0018*/ 	.byte	0x04, 0x12
        /*001a*/ 	.short	(.L_5 - .L_4)
	.align		4
.L_4:
        /*001c*/ 	.word	index@(_Z17complement_kernelPiS_ii)
        /*0020*/ 	.word	0x00000000
.L_5:


//--------------------- .nv.compat                --------------------------
	.section	.nv.compat,"",@"SHT_CUDA_COMPAT_INFO"
	.align	4
        /*0000*/ 	.byte	0x02, 0x09, 0x00, 0x00, 0x02, 0x02, 0x01, 0x00, 0x02, 0x05, 0x05, 0x00, 0x03, 0x07, 0x01, 0x01
        /*0010*/ 	.byte	0x02, 0x03, 0x00, 0x00, 0x02, 0x06, 0x01, 0x00, 0x04, 0x0b, 0x08, 0x00, 0x09, 0x00, 0x00, 0x00
        /*0020*/ 	.byte	0x00, 0x00, 0x00, 0x00


//--------------------- .nv.info._Z17complement_kernelPiS_ii --------------------------
	.section	.nv.info._Z17complement_kernelPiS_ii,"",@"SHT_CUDA_INFO"
	.sectionflags	@""
	.align	4


	//----- nvinfo : EIATTR_CUDA_API_VERSION
	.align		4
        /*0000*/ 	.byte	0x04, 0x37
        /*0002*/ 	.short	(.L_7 - .L_6)
.L_6:
        /*0004*/ 	.word	0x00000082


	//----- nvinfo : EIATTR_KPARAM_INFO
	.align		4
.L_7:
        /*0008*/ 	.byte	0x04, 0x17
        /*000a*/ 	.short	(.L_9 - .L_8)
.L_8:
        /*000c*/ 	.word	0x00000000
        /*0010*/ 	.short	0x0003
        /*0012*/ 	.short	0x0014
        /*0014*/ 	.byte	0x00, 0xf0, 0x11, 0x00


	//----- nvinfo : EIATTR_KPARAM_INFO
	.align		4
.L_9:
        /*0018*/ 	.byte	0x04, 0x17
        /*001a*/ 	.short	(.L_11 - .L_10)
.L_10:
        /*001c*/ 	.word	0x00000000
        /*0020*/ 	.short	0x0002
        /*0022*/ 	.short	0x0010
        /*0024*/ 	.byte	0x00, 0xf0, 0x11, 0x00


	//----- nvinfo : EIATTR_KPARAM_INFO
	.align		4
.L_11:
        /*0028*/ 	.byte	0x04, 0x17
        /*002a*/ 	.short	(.L_13 - .L_12)
.L_12:
        /*002c*/ 	.word	0x00000000
        /*0030*/ 	.short	0x0001
        /*0032*/ 	.short	0x0008
        /*0034*/ 	.byte	0x00, 0xf5, 0x21, 0x00


	//----- nvinfo : EIATTR_KPARAM_INFO
	.align		4
.L_13:
        /*0038*/ 	.byte	0x04, 0x17
        /*003a*/ 	.short	(.L_15 - .L_14)
.L_14:
        /*003c*/ 	.word	0x00000000
        /*0040*/ 	.short	0x0000
        /*0042*/ 	.short	0x0000
        /*0044*/ 	.byte	0x00, 0xf5, 0x21, 0x00


	//----- nvinfo : EIATTR_SPARSE_MMA_MASK
	.align		4
.L_15:
        /*0048*/ 	.byte	0x03, 0x50
        /*004a*/ 	.short	0x0000


	//----- nvinfo : EIATTR_MAXREG_COUNT
	.align		4
        /*004c*/ 	.byte	0x03, 0x1b
        /*004e*/ 	.short	0x00ff


	//----- nvinfo : EIATTR_MERCURY_ISA_VERSION
	.align		4
        /*0050*/ 	.byte	0x03, 0x5f
        /*0052*/ 	.short	0x0101


	//----- nvinfo : EIATTR_VRC_CTA_INIT_COUNT
	.align		4
        /*0054*/ 	.byte	0x02, 0x4a
	.zero		1
	.zero		1


	//----- nvinfo : EIATTR_EXIT_INSTR_OFFSETS
	.align		4
        /*0058*/ 	.byte	0x04, 0x1c
        /*005a*/ 	.short	(.L_17 - .L_16)


	//   ....[0]....
.L_16:
        /*005c*/ 	.word	0x000000c0


	//   ....[1]....
        /*0060*/ 	.word	0x00000290


	//   ....[2]....
        /*0064*/ 	.word	0x00000310


	//----- nvinfo : EIATTR_CRS_STACK_SIZE
	.align		4
.L_17:
        /*0068*/ 	.byte	0x04, 0x1e
        /*006a*/ 	.short	(.L_19 - .L_18)
.L_18:
        /*006c*/ 	.word	0x00000000


	//----- nvinfo : EIATTR_CBANK_PARAM_SIZE
	.align		4
.L_19:
        /*0070*/ 	.byte	0x03, 0x19
        /*0072*/ 	.short	0x0018


	//----- nvinfo : EIATTR_PARAM_CBANK
	.align		4
        /*0074*/ 	.byte	0x04, 0x0a
        /*0076*/ 	.short	(.L_21 - .L_20)
	.align		4
.L_20:
        /*0078*/ 	.word	index@(.nv.constant0._Z17complement_kernelPiS_ii)
        /*007c*/ 	.short	0x0380
        /*007e*/ 	.short	0x0018


	//----- nvinfo : EIATTR_SW_WAR
	.align		4
.L_21:
        /*0080*/ 	.byte	0x04, 0x36
        /*0082*/ 	.short	(.L_23 - .L_22)
.L_22:
        /*0084*/ 	.word	0x00000008
.L_23:


//--------------------- .nv.callgraph             --------------------------
	.section	.nv.callgraph,"",@"SHT_CUDA_CALLGRAPH"
	.align	4
	.sectionentsize	8
	.align		4
        /*0000*/ 	.word	0x00000000
	.align		4
        /*0004*/ 	.word	0xffffffff
	.align		4
        /*0008*/ 	.word	0x00000000
	.align		4
        /*000c*/ 	.word	0xfffffffe
	.align		4
        /*0010*/ 	.word	0x00000000
	.align		4
        /*0014*/ 	.word	0xfffffffd
	.align		4
        /*0018*/ 	.word	0x00000000
	.align		4
        /*001c*/ 	.word	0xfffffffc


//--------------------- .text._Z17complement_kernelPiS_ii --------------------------
	.section	.text._Z17complement_kernelPiS_ii,"ax",@progbits
	.align	128
        .global         _Z17complement_kernelPiS_ii
        .type           _Z17complement_kernelPiS_ii,@function
        .size           _Z17complement_kernelPiS_ii,(.L_x_5 - _Z17complement_kernelPiS_ii)
        .other          _Z17complement_kernelPiS_ii,@"STO_CUDA_ENTRY STV_DEFAULT"
_Z17complement_kernelPiS_ii:
.text._Z17complement_kernelPiS_ii:
[----:B------:R-:W-:Y:S01]  /*0000*/  LDC R1, c[0x0][0x37c] ;  /* 0x0000df00ff017b82 */ /* 0x000fe20000000800 */
[----:B------:R-:W0:Y:S07]  /*0010*/  S2R R2, SR_TID.X ;  /* 0x0000000000027919 */ /* 0x000e2e0000002100 */
[----:B------:R-:W1:Y:S01]  /*0020*/  LDC R0, c[0x0][0x364] ;  /* 0x0000d900ff007b82 */ /* 0x000e620000000800 */
[----:B------:R-:W2:Y:S01]  /*0030*/  LDCU.64 UR4, c[0x0][0x390] ;  /* 0x00007200ff0477ac */ /* 0x000ea20008000a00 */
[----:B------:R-:W1:Y:S06]  /*0040*/  S2R R3, SR_TID.Y ;  /* 0x0000000000037919 */ /* 0x000e6c0000002200 */
[----:B------:R-:W0:Y:S08]  /*0050*/  S2UR UR7, SR_CTAID.X ;  /* 0x00000000000779c3 */ /* 0x000e300000002500 */
[----:B------:R-:W0:Y:S08]  /*0060*/  LDC R5, c[0x0][0x360] ;  /* 0x0000d800ff057b82 */ /* 0x000e300000000800 */
[----:B------:R-:W1:Y:S01]  /*0070*/  S2UR UR6, SR_CTAID.Y ;  /* 0x00000000000679c3 */ /* 0x000e620000002600 */
[----:B0-----:R-:W-:-:S05]  /*0080*/  IMAD R5, R5, UR7, R2 ;  /* 0x0000000705057c24 */ /* 0x001fca000f8e0202 */
[----:B--2---:R-:W-:Y:S01]  /*0090*/  ISETP.GE.AND P0, PT, R5, UR5, PT ;  /* 0x0000000505007c0c */ /* 0x004fe2000bf06270 */
[----:B-1----:R-:W-:-:S05]  /*00a0*/  IMAD R0, R0, UR6, R3 ;  /* 0x0000000600007c24 */ /* 0x002fca000f8e0203 */
[----:B------:R-:W-:-:S13]  /*00b0*/  ISETP.GE.OR P0, PT, R0, UR4, P0 ;  /* 0x0000000400007c0c */ /* 0x000fda0008706670 */
[----:B------:R-:W-:Y:S05]  /*00c0*/  @P0 EXIT ;  /* 0x000000000000094d */ /* 0x000fea0003800000 */
[----:B------:R-:W-:Y:S01]  /*00d0*/  UIADD3 UR4, UPT, UPT, UR4, -0x1, URZ ;  /* 0xffffffff04047890 */ /* 0x000fe2000fffe0ff */
[----:B------:R-:W0:Y:S05]  /*00e0*/  LDCU.64 UR6, c[0x0][0x358] ;  /* 0x00006b00ff0677ac */ /* 0x000e2a0008000a00 */
[----:B------:R-:W-:Y:S01]  /*00f0*/  ISETP.GE.U32.AND P0, PT, R0, UR4, PT ;  /* 0x0000000400007c0c */ /* 0x000fe2000bf06070 */
[----:B------:R-:W-:-:S03]  /*0100*/  UIADD3 UR4, UPT, UPT, UR5, -0x1, URZ ;  /* 0xffffffff05047890 */ /* 0x000fc6000fffe0ff */
[----:B------:R-:W-:-:S04]  /*0110*/  ISETP.EQ.OR P0, PT, R0, RZ, P0 ;  /* 0x000000ff0000720c */ /* 0x000fc80000702670 */
[----:B------:R-:W-:-:S04]  /*0120*/  ISETP.LT.OR P0, PT, R5, 0x1, P0 ;  /* 0x000000010500780c */ /* 0x000fc80000701670 */
[----:B------:R-:W-:-:S13]  /*0130*/  ISETP.GE.OR P0, PT, R5, UR4, P0 ;  /* 0x0000000405007c0c */ /* 0x000fda0008706670 */
[----:B0-----:R-:W-:Y:S05]  /*0140*/  @P0 BRA `(.L_x_0) ;  /* 0x0000000000540947 */ /* 0x001fea0003800000 */
[----:B------:R-:W0:Y:S01]  /*0150*/  LDC.64 R2, c[0x0][0x380] ;  /* 0x0000e000ff027b82 */ /* 0x000e220000000a00 */
[----:B------:R-:W-:-:S07]  /*0160*/  IMAD R7, R0, UR5, R5 ;  /* 0x0000000500077c24 */ /* 0x000fce000f8e0205 */
[----:B------:R-:W1:Y:S01]  /*0170*/  LDC.64 R4, c[0x0][0x388] ;  /* 0x0000e200ff047b82 */ /* 0x000e620000000a00 */
[----:B0-----:R-:W-:-:S06]  /*0180*/  IMAD.WIDE R2, R7, 0x4, R2 ;  /* 0x0000000407027825 */ /* 0x001fcc00078e0202 */
[----:B------:R-:W2:Y:S01]  /*0190*/  LDG.E R2, desc[UR6][R2.64] ;  /* 0x0000000602027981 */ /* 0x000ea2000c1e1900 */
[----:B------:R-:W-:Y:S01]  /*01a0*/  BSSY.RECONVERGENT B0, `(.L_x_1) ;  /* 0x000000d000007945 */ /* 0x000fe20003800200 */
[----:B-1----:R-:W-:-:S04]  /*01b0*/  IMAD.WIDE R4, R7, 0x4, R4 ;  /* 0x0000000407047825 */ /* 0x002fc800078e0204 */
[----:B------:R-:W-:Y:S01]  /*01c0*/  HFMA2 R7, -RZ, RZ, 0, 0 ;  /* 0x00000000ff077431 */ /* 0x000fe200000001ff */
[----:B--2---:R-:W-:-:S13]  /*01d0*/  ISETP.GE.AND P0, PT, R2, 0x1, PT ;  /* 0x000000010200780c */ /* 0x004fda0003f06270 */
[----:B------:R-:W-:Y:S05]  /*01e0*/  @!P0 BRA `(.L_x_2) ;  /* 0x0000000000208947 */ /* 0x000fea0003800000 */
[----:B------:R-:W-:Y:S02]  /*01f0*/  MOV R7, RZ ;  /* 0x000000ff00077202 */ /* 0x000fe40000000f00 */
[----:B------:R-:W-:-:S07]  /*0200*/  MOV R0, 0x1 ;  /* 0x0000000100007802 */ /* 0x000fce0000000f00 */
.L_x_3:
[C---:B------:R-:W-:Y:S02]  /*0210*/  ISETP.GT.U32.AND P0, PT, R2.reuse, 0x1, PT ;  /* 0x000000010200780c */ /* 0x040fe40003f04070 */
[----:B------:R-:W-:Y:S02]  /*0220*/  LOP3.LUT R3, R2, 0x1, RZ, 0xc, !PT ;  /* 0x0000000102037812 */ /* 0x000fe400078e0cff */
[----:B------:R-:W-:-:S03]  /*0230*/  SHF.R.U32.HI R2, RZ, 0x1, R2 ;  /* 0x00000001ff027819 */ /* 0x000fc60000011602 */
[----:B------:R-:W-:Y:S02]  /*0240*/  IMAD R7, R3, R0, R7 ;  /* 0x0000000003077224 */ /* 0x000fe400078e0207 */
[----:B------:R-:W-:-:S04]  /*0250*/  IMAD R0, R0, 0xa, RZ ;  /* 0x0000000a00007824 */ /* 0x000fc800078e02ff */
[----:B------:R-:W-:Y:S05]  /*0260*/  @P0 BRA `(.L_x_3) ;  /* 0xfffffffc00e80947 */ /* 0x000fea000383ffff */
.L_x_2:
[----:B------:R-:W-:Y:S05]  /*0270*/  BSYNC.RECONVERGENT B0 ;  /* 0x0000000000007941 */ /* 0x000fea0003800200 */
.L_x_1:
[----:B------:R-:W-:Y:S01]  /*0280*/  STG.E desc[UR6][R4.64], R7 ;  /* 0x0000000704007986 */ /* 0x000fe2000c101906 */
[----:B------:R-:W-:Y:S05]  /*0290*/  EXIT ;  /* 0x000000000000794d */ /* 0x000fea0003800000 */
.L_x_0:
[----:B------:R-:W0:Y:S01]  /*02a0*/  LDC.64 R2, c[0x0][0x380] ;  /* 0x0000e000ff027b82 */ /* 0x000e220000000a00 */
[----:B------:R-:W-:-:S07]  /*02b0*/  IMAD R7, R0, UR5, R5 ;  /* 0x0000000500077c24 */ /* 0x000fce000f8e0205 */
[----:B------:R-:W1:Y:S01]  /*02c0*/  LDC.64 R4, c[0x0][0x388] ;  /* 0x0000e200ff047b82 */ /* 0x000e620000000a00 */
[----:B0-----:R-:W-:-:S06]  /*02d0*/  IMAD.WIDE R2, R7, 0x4, R2 ;  /* 0x0000000407027825 */ /* 0x001fcc00078e0202 */
[----:B------:R-:W2:Y:S01]  /*02e0*/  LDG.E R3, desc[UR6][R2.64] ;  /* 0x0000000602037981 */ /* 0x000ea2000c1e1900 */
[----:B-1----:R-:W-:-:S05]  /*02f0*/  IMAD.WIDE R4, R7, 0x4, R4 ;  /* 0x0000000407047825 */ /* 0x002fca00078e0204 */
[----:B--2---:R-:W-:Y:S01]  /*0300*/  STG.E desc[UR6][R4.64], R3 ;  /* 0x0000000304007986 */ /* 0x004fe2000c101906 */
[----:B------:R-:W-:Y:S05]  /*0310*/  EXIT ;  /* 0x000000000000794d */ /* 0x000fea0003800000 */
.L_x_4:
[----:B------:R-:W-:-:S00]  /*0320*/  BRA `(.L_x_4) ;  /* 0xfffffffc00fc7947 */ /* 0x000fc0000383ffff */
[----:B------:R-:W-:-:S00]  /*0330*/  NOP ;  /* 0x0000000000007918 */ /* 0x000fc00000000000 */
        /* <DEDUP_REMOVED lines=12> */
.L_x_5:


//--------------------- .nv.shared.reserved.0     --------------------------
	.section	.nv.shared.reserved.0,"aw",@nobits
	.weak		__nv_reservedSMEM_offset_0_alias
	.size		__nv_reservedSMEM_offset_0_alias, 0, 64
	.other		__nv_reservedSMEM_offset_0_alias,@"STO_CUDA_RESERVED_SHARED STV_DEFAULT"
__nv_reservedSMEM_offset_0_alias:
	.zero		0
	.zero		64


//--------------------- .nv.constant0._Z17complement_kernelPiS_ii --------------------------
	.section	.nv.constant0._Z17complement_kernelPiS_ii,"a",@progbits
	.sectionflags	@""
	.align	4
.nv.constant0._Z17complement_kernelPiS_ii:
	.zero		920


//--------------------- SYMBOLS --------------------------

	.type		.nv.reservedSmem.offset0,@object
	.size		.nv.reservedSmem.offset0,0x4
